//
// Generated by NVIDIA NVVM Compiler
//
// Compiler Build ID: CL-36424714
// Cuda compilation tools, release 13.0, V13.0.88
// Based on NVVM 20.0.0
//

.version 9.0
.target sm_100
.address_size 64

	// .globl	_Z13mat_transposePKfPfii
// _ZZ13mat_transposePKfPfiiE4temp has been demoted

.visible .entry _Z13mat_transposePKfPfii(
	.param .u64 .ptr .align 1 _Z13mat_transposePKfPfii_param_0,
	.param .u64 .ptr .align 1 _Z13mat_transposePKfPfii_param_1,
	.param .u32 _Z13mat_transposePKfPfii_param_2,
	.param .u32 _Z13mat_transposePKfPfii_param_3
)
{
	.reg .b32 	%r<17>;
	.reg .b32 	%f<3>;
	.reg .b64 	%rd<9>;
	// demoted variable
	.shared .align 4 .b8 _ZZ13mat_transposePKfPfiiE4temp[256];
	ld.param.u64 	%rd1, [_Z13mat_transposePKfPfii_param_0];
	ld.param.u64 	%rd2, [_Z13mat_transposePKfPfii_param_1];
	ld.param.u32 	%r1, [_Z13mat_transposePKfPfii_param_2];
	cvta.to.global.u64 	%rd3, %rd2;
	cvta.to.global.u64 	%rd4, %rd1;
	mov.u32 	%r2, %ctaid.x;
	mov.u32 	%r3, %ctaid.y;
	mov.u32 	%r4, %tid.x;
	mov.u32 	%r5, %tid.y;
	shl.b32 	%r6, %r2, 3;
	add.s32 	%r7, %r6, %r4;
	shl.b32 	%r8, %r3, 3;
	add.s32 	%r9, %r8, %r5;
	mad.lo.s32 	%r10, %r1, %r9, %r7;
	mad.lo.s32 	%r11, %r1, %r7, %r9;
	mul.wide.s32 	%rd5, %r10, 4;
	add.s64 	%rd6, %rd4, %rd5;
	ld.global.f32 	%f1, [%rd6];
	shl.b32 	%r12, %r5, 5;
	mov.u32 	%r13, _ZZ13mat_transposePKfPfiiE4temp;
	add.s32 	%r14, %r13, %r12;
	shl.b32 	%r15, %r4, 2;
	add.s32 	%r16, %r14, %r15;
	st.shared.f32 	[%r16], %f1;
	bar.sync 	0;
	ld.shared.f32 	%f2, [%r16];
	mul.wide.s32 	%rd7, %r11, 4;
	add.s64 	%rd8, %rd3, %rd7;
	st.global.f32 	[%rd8], %f2;
	ret;

}


// ===== COMPILED SASS (sm_100) =====

	.target	sm_100

	.elftype	@"ET_EXEC"


//--------------------- .note.nv.tkinfo           --------------------------
	.section	.note.nv.tkinfo,"",@"SHT_NOTE"
	.sectionflags	@"SHF_NOTE_NV_TKINFO"
	.tkinfo
        /*0018*/ 	.word	0x00000002
        /*0030*/ 	.string	""
        /*0030*/ 	.string	"ptxas"
        /*0030*/ 	.string	"Cuda compilation tools, release 13.0, V13.0.88"
        /*0030*/ 	.string	"Build cuda_13.0.r13.0/compiler.36424714_0"
        /*0030*/ 	.string	"-arch sm_100 -m 64 "



//--------------------- .note.nv.cuinfo           --------------------------
	.section	.note.nv.cuinfo,"",@"SHT_NOTE"
	.sectionflags	@"SHF_NOTE_NV_CUINFO"
        /*0018*/ 	.short	0x0002
        /*001a*/ 	.short	0x0064
        /*001c*/ 	.short	0x0082
	.zero		2


//--------------------- .nv.info                  --------------------------
	.section	.nv.info,"",@"SHT_CUDA_INFO"
	.align	4


	//----- nvinfo : EIATTR_REGCOUNT
	.align		4
        /*0000*/ 	.byte	0x04, 0x2f
        /*0002*/ 	.short	(.L_1 - .L_0)
	.align		4
.L_0:
        /*0004*/ 	.word	index@(_Z13mat_transposePKfPfii)
        /*0008*/ 	.word	0x0000000e


	//----- nvinfo : EIATTR_FRAME_SIZE
	.align		4
.L_1:
        /*000c*/ 	.byte	0x04, 0x11
        /*000e*/ 	.short	(.L_3 - .L_2)
	.align		4
.L_2:
        /*0010*/ 	.word	index@(_Z13mat_transposePKfPfii)
        /*0014*/ 	.word	0x00000000


	//----- nvinfo : EIATTR_MIN_STACK_SIZE
	.align		4
.L_3:
        /*0018*/ 	.byte	0x04, 0x12
        /*001a*/ 	.short	(.L_5 - .L_4)
	.align		4
.L_4:
        /*001c*/ 	.word	index@(_Z13mat_transposePKfPfii)
        /*0020*/ 	.word	0x00000000
.L_5:


//--------------------- .nv.compat                --------------------------
	.section	.nv.compat,"",@"SHT_CUDA_COMPAT_INFO"
	.align	4
        /*0000*/ 	.byte	0x02, 0x09, 0x00, 0x00, 0x02, 0x02, 0x01, 0x00, 0x02, 0x05, 0x05, 0x00, 0x03, 0x07, 0x01, 0x01
        /*0010*/ 	.byte	0x02, 0x03, 0x00, 0x00, 0x02, 0x06, 0x01, 0x00, 0x04, 0x0b, 0x08, 0x00, 0x09, 0x00, 0x00, 0x00
        /*0020*/ 	.byte	0x00, 0x00, 0x00, 0x00


//--------------------- .nv.info._Z13mat_transposePKfPfii --------------------------
	.section	.nv.info._Z13mat_transposePKfPfii,"",@"SHT_CUDA_INFO"
	.sectionflags	@""
	.align	4


	//----- nvinfo : EIATTR_CUDA_API_VERSION
	.align		4
        /*0000*/ 	.byte	0x04, 0x37
        /*0002*/ 	.short	(.L_7 - .L_6)
.L_6:
        /*0004*/ 	.word	0x00000082


	//----- nvinfo : EIATTR_KPARAM_INFO
	.align		4
.L_7:
        /*0008*/ 	.byte	0x04, 0x17
        /*000a*/ 	.short	(.L_9 - .L_8)
.L_8:
        /*000c*/ 	.word	0x00000000
        /*0010*/ 	.short	0x0003
        /*0012*/ 	.short	0x0014
        /*0014*/ 	.byte	0x00, 0xf0, 0x11, 0x00


	//----- nvinfo : EIATTR_KPARAM_INFO
	.align		4
.L_9:
        /*0018*/ 	.byte	0x04, 0x17
        /*001a*/ 	.short	(.L_11 - .L_10)
.L_10:
        /*001c*/ 	.word	0x00000000
        /*0020*/ 	.short	0x0002
        /*0022*/ 	.short	0x0010
        /*0024*/ 	.byte	0x00, 0xf0, 0x11, 0x00


	//----- nvinfo : EIATTR_KPARAM_INFO
	.align		4
.L_11:
        /*0028*/ 	.byte	0x04, 0x17
        /*002a*/ 	.short	(.L_13 - .L_12)
.L_12:
        /*002c*/ 	.word	0x00000000
        /*0030*/ 	.short	0x0001
        /*0032*/ 	.short	0x0008
        /*0034*/ 	.byte	0x00, 0xf5, 0x21, 0x00


	//----- nvinfo : EIATTR_KPARAM_INFO
	.align		4
.L_13:
        /*0038*/ 	.byte	0x04, 0x17
        /*003a*/ 	.short	(.L_15 - .L_14)
.L_14:
        /*003c*/ 	.word	0x00000000
        /*0040*/ 	.short	0x0000
        /*0042*/ 	.short	0x0000
        /*0044*/ 	.byte	0x00, 0xf5, 0x21, 0x00


	//----- nvinfo : EIATTR_SPARSE_MMA_MASK
	.align		4
.L_15:
        /*0048*/ 	.byte	0x03, 0x50
        /*004a*/ 	.short	0x0000


	//----- nvinfo : EIATTR_MAXREG_COUNT
	.align		4
        /*004c*/ 	.byte	0x03, 0x1b
        /*004e*/ 	.short	0x00ff


	//----- nvinfo : EIATTR_NUM_BARRIERS
	.align		4
        /*0050*/ 	.byte	0x02, 0x4c
        /*0052*/ 	.byte	0x01
	.zero		1


	//----- nvinfo : EIATTR_MERCURY_ISA_VERSION
	.align		4
        /*0054*/ 	.byte	0x03, 0x5f
        /*0056*/ 	.short	0x0101


	//----- nvinfo : EIATTR_VRC_CTA_INIT_COUNT
	.align		4
        /*0058*/ 	.byte	0x02, 0x4a
	.zero		1
	.zero		1


	//----- nvinfo : EIATTR_EXIT_INSTR_OFFSETS
	.align		4
        /*005c*/ 	.byte	0x04, 0x1c
        /*005e*/ 	.short	(.L_17 - .L_16)


	//   ....[0]....
.L_16:
        /*0060*/ 	.word	0x00000190


	//----- nvinfo : EIATTR_CBANK_PARAM_SIZE
	.align		4
.L_17:
        /*0064*/ 	.byte	0x03, 0x19
        /*0066*/ 	.short	0x0018


	//----- nvinfo : EIATTR_PARAM_CBANK
	.align		4
        /*0068*/ 	.byte	0x04, 0x0a
        /*006a*/ 	.short	(.L_19 - .L_18)
	.align		4
.L_18:
        /*006c*/ 	.word	index@(.nv.constant0._Z13mat_transposePKfPfii)
        /*0070*/ 	.short	0x0380
        /*0072*/ 	.short	0x0018


	//----- nvinfo : EIATTR_SW_WAR
	.align		4
.L_19:
        /*0074*/ 	.byte	0x04, 0x36
        /*0076*/ 	.short	(.L_21 - .L_20)
.L_20:
        /*0078*/ 	.word	0x00000008
.L_21:


//--------------------- .nv.callgraph             --------------------------
	.section	.nv.callgraph,"",@"SHT_CUDA_CALLGRAPH"
	.align	4
	.sectionentsize	8
	.align		4
        /*0000*/ 	.word	0x00000000
	.align		4
        /*0004*/ 	.word	0xffffffff
	.align		4
        /*0008*/ 	.word	0x00000000
	.align		4
        /*000c*/ 	.word	0xfffffffe
	.align		4
        /*0010*/ 	.word	0x00000000
	.align		4
        /*0014*/ 	.word	0xfffffffd
	.align		4
        /*0018*/ 	.word	0x00000000
	.align		4
        /*001c*/ 	.word	0xfffffffc


//--------------------- .text._Z13mat_transposePKfPfii --------------------------
	.section	.text._Z13mat_transposePKfPfii,"ax",@progbits
	.align	128
        .global         _Z13mat_transposePKfPfii
        .type           _Z13mat_transposePKfPfii,@function
        .size           _Z13mat_transposePKfPfii,(.L_x_1 - _Z13mat_transposePKfPfii)
        .other          _Z13mat_transposePKfPfii,@"STO_CUDA_ENTRY STV_DEFAULT"
_Z13mat_transposePKfPfii:
.text._Z13mat_transposePKfPfii:
[----:B------:R-:W-:Y:S01]  /*0000*/  LDC R1, c[0x0][0x37c] ;  /* 0x0000df00ff017b82 */ /* 0x000fe20000000800 */
[----:B------:R-:W0:Y:S07]  /*0010*/  S2R R7, SR_CTAID.Y ;  /* 0x0000000000077919 */ /* 0x000e2e0000002600 */
[----:B------:R-:W1:Y:S01]  /*0020*/  LDC.64 R2, c[0x0][0x380] ;  /* 0x0000e000ff027b82 */ /* 0x000e620000000a00 */
[----:B------:R-:W2:Y:S01]  /*0030*/  LDCU UR8, c[0x0][0x390] ;  /* 0x00007200ff0877ac */ /* 0x000ea20008000800 */
[----:B------:R-:W0:Y:S01]  /*0040*/  S2R R4, SR_TID.Y ;  /* 0x0000000000047919 */ /* 0x000e220000002200 */
[----:B------:R-:W3:Y:S01]  /*0050*/  LDCU.64 UR6, c[0x0][0x358] ;  /* 0x00006b00ff0677ac */ /* 0x000ee20008000a00 */
[----:B------:R-:W4:Y:S01]  /*0060*/  S2R R0, SR_CTAID.X ;  /* 0x0000000000007919 */ /* 0x000f220000002500 */
[----:B------:R-:W4:Y:S01]  /*0070*/  S2R R9, SR_TID.X ;  /* 0x0000000000097919 */ /* 0x000f220000002100 */
[----:B0-----:R-:W-:-:S02]  /*0080*/  LEA R7, R7, R4, 0x3 ;  /* 0x0000000407077211 */ /* 0x001fc400078e18ff */
[----:B----4-:R-:W-:-:S05]  /*0090*/  LEA R0, R0, R9, 0x3 ;  /* 0x0000000900007211 */ /* 0x010fca00078e18ff */
[----:B--2---:R-:W-:-:S04]  /*00a0*/  IMAD R5, R7, UR8, R0 ;  /* 0x0000000807057c24 */ /* 0x004fc8000f8e0200 */
[----:B-1----:R-:W-:-:S05]  /*00b0*/  IMAD.WIDE R2, R5, 0x4, R2 ;  /* 0x0000000405027825 */ /* 0x002fca00078e0202 */
[----:B---3--:R0:W2:Y:S01]  /*00c0*/  LDG.E R6, desc[UR6][R2.64] ;  /* 0x0000000602067981 */ /* 0x0080a2000c1e1900 */
[----:B------:R-:W1:Y:S01]  /*00d0*/  S2UR UR5, SR_CgaCtaId ;  /* 0x00000000000579c3 */ /* 0x000e620000008800 */
[----:B------:R-:W-:Y:S01]  /*00e0*/  UMOV UR4, 0x400 ;  /* 0x0000040000047882 */ /* 0x000fe20000000000 */
[----:B------:R-:W-:Y:S01]  /*00f0*/  IMAD R7, R0, UR8, R7 ;  /* 0x0000000800077c24 */ /* 0x000fe2000f8e0207 */
[----:B-1----:R-:W-:-:S06]  /*0100*/  ULEA UR4, UR5, UR4, 0x18 ;  /* 0x0000000405047291 */ /* 0x002fcc000f8ec0ff */
[----:B------:R-:W-:-:S04]  /*0110*/  LEA R4, R4, UR4, 0x5 ;  /* 0x0000000404047c11 */ /* 0x000fc8000f8e28ff */
[----:B------:R-:W-:Y:S02]  /*0120*/  LEA R9, R9, R4, 0x2 ;  /* 0x0000000409097211 */ /* 0x000fe400078e10ff */
[----:B------:R-:W0:Y:S02]  /*0130*/  LDC.64 R4, c[0x0][0x388] ;  /* 0x0000e200ff047b82 */ /* 0x000e240000000a00 */
[----:B0-----:R-:W-:Y:S01]  /*0140*/  IMAD.WIDE R2, R7, 0x4, R4 ;  /* 0x0000000407027825 */ /* 0x001fe200078e0204 */
[----:B--2---:R-:W-:Y:S05]  /*0150*/  STS [R9], R6 ;  /* 0x0000000609007388 */ /* 0x004fea0000000800 */
[----:B------:R-:W-:Y:S06]  /*0160*/  BAR.SYNC.DEFER_BLOCKING 0x0 ;  /* 0x0000000000007b1d */ /* 0x000fec0000010000 */
[----:B------:R-:W0:Y:S04]  /*0170*/  LDS R11, [R9] ;  /* 0x00000000090b7984 */ /* 0x000e280000000800 */
[----:B0-----:R-:W-:Y:S01]  /*0180*/  STG.E desc[UR6][R2.64], R11 ;  /* 0x0000000b02007986 */ /* 0x001fe2000c101906 */
[----:B------:R-:W-:Y:S05]  /*0190*/  EXIT ;  /* 0x000000000000794d */ /* 0x000fea0003800000 */
.L_x_0:
[----:B------:R-:W-:-:S00]  /*01a0*/  BRA `(.L_x_0) ;  /* 0xfffffffc00fc7947 */ /* 0x000fc0000383ffff */
[----:B------:R-:W-:-:S00]  /*01b0*/  NOP ;  /* 0x0000000000007918 */ /* 0x000fc00000000000 */
        /* <DEDUP_REMOVED lines=12> */
.L_x_1:


//--------------------- .nv.shared._Z13mat_transposePKfPfii --------------------------
	.section	.nv.shared._Z13mat_transposePKfPfii,"aw",@nobits
	.sectionflags	@""
	.align	4
.nv.shared._Z13mat_transposePKfPfii:
	.zero		1280


//--------------------- .nv.shared.reserved.0     --------------------------
	.section	.nv.shared.reserved.0,"aw",@nobits
	.weak		__nv_reservedSMEM_offset_0_alias
	.size		__nv_reservedSMEM_offset_0_alias, 0, 64
	.other		__nv_reservedSMEM_offset_0_alias,@"STO_CUDA_RESERVED_SHARED STV_DEFAULT"
__nv_reservedSMEM_offset_0_alias:
	.zero		0
	.zero		64


//--------------------- .nv.constant0._Z13mat_transposePKfPfii --------------------------
	.section	.nv.constant0._Z13mat_transposePKfPfii,"a",@progbits
	.sectionflags	@""
	.align	4
.nv.constant0._Z13mat_transposePKfPfii:
	.zero		920


//--------------------- SYMBOLS --------------------------

	.type		.nv.reservedSmem.offset0,@object
	.size		.nv.reservedSmem.offset0,0x4
	.type		.nv.reservedSmem.cap,@object
	.size		.nv.reservedSmem.cap,0x4
